	.headerflags	@"EF_CUDA_TEXMODE_UNIFIED EF_CUDA_64BIT_ADDRESS EF_CUDA_SM86 EF_CUDA_VIRTUAL_SM(EF_CUDA_SM86)"
	.elftype	@"ET_EXEC"


//--------------------- .nv.info                  --------------------------
	.section	.nv.info,"",@"SHT_CUDA_INFO"
	.align	4


	//----- nvinfo : EIATTR_REGCOUNT
	.align		4
        /*0000*/ 	.byte	0x04, 0x2f
        /*0002*/ 	.short	(.L_5 - .L_4)
	.align		4
.L_4:
        /*0004*/ 	.word	index@(triton_red_fused__to_copy_add_embedding_mean_mul_pow_rsqrt_5)
        /*0008*/ 	.word	0x0000001e


	//----- nvinfo : EIATTR_MIN_STACK_SIZE
	.align		4
.L_5:
        /*000c*/ 	.byte	0x04, 0x12
        /*000e*/ 	.short	(.L_7 - .L_6)
	.align		4
.L_6:
        /*0010*/ 	.word	index@(triton_red_fused__to_copy_add_embedding_mean_mul_pow_rsqrt_5)
        /*0014*/ 	.word	0x00000000


	//----- nvinfo : EIATTR_FRAME_SIZE
	.align		4
.L_7:
        /*0018*/ 	.byte	0x04, 0x11
        /*001a*/ 	.short	(.L_9 - .L_8)
	.align		4
.L_8:
        /*001c*/ 	.word	index@(triton_red_fused__to_copy_add_embedding_mean_mul_pow_rsqrt_5)
        /*0020*/ 	.word	0x00000000


	//----- nvinfo : EIATTR_MIN_STACK_SIZE
	.align		4
.L_9:
        /*0024*/ 	.byte	0x04, 0x12
        /*0026*/ 	.short	(.L_11 - .L_10)
	.align		4
.L_10:
        /*0028*/ 	.word	index@(triton_red_fused__to_copy_add_embedding_mean_mul_pow_rsqrt_5)
        /*002c*/ 	.word	0x00000000
.L_11:


//--------------------- .nv.info.triton_red_fused__to_copy_add_embedding_mean_mul_pow_rsqrt_5 --------------------------
	.section	.nv.info.triton_red_fused__to_copy_add_embedding_mean_mul_pow_rsqrt_5,"",@"SHT_CUDA_INFO"
	.sectionflags	@""
	.align	4


	//----- nvinfo : EIATTR_CUDA_API_VERSION
	.align		4
        /*0000*/ 	.byte	0x04, 0x37
        /*0002*/ 	.short	(.L_13 - .L_12)
.L_12:
        /*0004*/ 	.word	0x0000007c


	//----- nvinfo : EIATTR_SW2861232_WAR
	.align		4
.L_13:
        /*0008*/ 	.byte	0x01, 0x35
	.zero		2


	//----- nvinfo : EIATTR_PARAM_CBANK
	.align		4
        /*000c*/ 	.byte	0x04, 0x0a
        /*000e*/ 	.short	(.L_15 - .L_14)
	.align		4
.L_14:
        /*0010*/ 	.word	index@(.nv.constant0.triton_red_fused__to_copy_add_embedding_mean_mul_pow_rsqrt_5)
        /*0014*/ 	.short	0x0160
        /*0016*/ 	.short	0x0038


	//----- nvinfo : EIATTR_CBANK_PARAM_SIZE
	.align		4
.L_15:
        /*0018*/ 	.byte	0x03, 0x19
        /*001a*/ 	.short	0x0038


	//----- nvinfo : EIATTR_KPARAM_INFO
	.align		4
        /*001c*/ 	.byte	0x04, 0x17
        /*001e*/ 	.short	(.L_17 - .L_16)
.L_16:
        /*0020*/ 	.word	0x00000000
        /*0024*/ 	.short	0x0007
        /*0026*/ 	.short	0x0030
        /*0028*/ 	.byte	0x00, 0xf4, 0x21, 0x00


	//----- nvinfo : EIATTR_KPARAM_INFO
	.align		4
.L_17:
        /*002c*/ 	.byte	0x04, 0x17
        /*002e*/ 	.short	(.L_19 - .L_18)
.L_18:
        /*0030*/ 	.word	0x00000000
        /*0034*/ 	.short	0x0006
        /*0036*/ 	.short	0x002c
        /*0038*/ 	.byte	0x00, 0xf0, 0x11, 0x00


	//----- nvinfo : EIATTR_KPARAM_INFO
	.align		4
.L_19:
        /*003c*/ 	.byte	0x04, 0x17
        /*003e*/ 	.short	(.L_21 - .L_20)
.L_20:
        /*0040*/ 	.word	0x00000000
        /*0044*/ 	.short	0x0005
        /*0046*/ 	.short	0x0028
        /*0048*/ 	.byte	0x00, 0xf0, 0x11, 0x00


	//----- nvinfo : EIATTR_KPARAM_INFO
	.align		4
.L_21:
        /*004c*/ 	.byte	0x04, 0x17
        /*004e*/ 	.short	(.L_23 - .L_22)
.L_22:
        /*0050*/ 	.word	0x00000000
        /*0054*/ 	.short	0x0004
        /*0056*/ 	.short	0x0020
        /*0058*/ 	.byte	0x00, 0xf4, 0x21, 0x00


	//----- nvinfo : EIATTR_KPARAM_INFO
	.align		4
.L_23:
        /*005c*/ 	.byte	0x04, 0x17
        /*005e*/ 	.short	(.L_25 - .L_24)
.L_24:
        /*0060*/ 	.word	0x00000000
        /*0064*/ 	.short	0x0003
        /*0066*/ 	.short	0x0018
        /*0068*/ 	.byte	0x00, 0xf4, 0x21, 0x00


	//----- nvinfo : EIATTR_KPARAM_INFO
	.align		4
.L_25:
        /*006c*/ 	.byte	0x04, 0x17
        /*006e*/ 	.short	(.L_27 - .L_26)
.L_26:
        /*0070*/ 	.word	0x00000000
        /*0074*/ 	.short	0x0002
        /*0076*/ 	.short	0x0010
        /*0078*/ 	.byte	0x00, 0xf4, 0x21, 0x00


	//----- nvinfo : EIATTR_KPARAM_INFO
	.align		4
.L_27:
        /*007c*/ 	.byte	0x04, 0x17
        /*007e*/ 	.short	(.L_29 - .L_28)
.L_28:
        /*0080*/ 	.word	0x00000000
        /*0084*/ 	.short	0x0001
        /*0086*/ 	.short	0x0008
        /*0088*/ 	.byte	0x00, 0xf4, 0x21, 0x00


	//----- nvinfo : EIATTR_KPARAM_INFO
	.align		4
.L_29:
        /*008c*/ 	.byte	0x04, 0x17
        /*008e*/ 	.short	(.L_31 - .L_30)
.L_30:
        /*0090*/ 	.word	0x00000000
        /*0094*/ 	.short	0x0000
        /*0096*/ 	.short	0x0000
        /*0098*/ 	.byte	0x00, 0xf4, 0x21, 0x00


	//----- nvinfo : EIATTR_MAXREG_COUNT
	.align		4
.L_31:
        /*009c*/ 	.byte	0x03, 0x1b
        /*009e*/ 	.short	0x0080


	//----- nvinfo : EIATTR_EXTERNS
	.align		4
        /*00a0*/ 	.byte	0x04, 0x0f
        /*00a2*/ 	.short	(.L_33 - .L_32)


	//   ....[0]....
	.align		4
.L_32:
        /*00a4*/ 	.word	index@(__assertfail)


	//----- nvinfo : EIATTR_COOP_GROUP_MASK_REGIDS
	.align		4
.L_33:
        /*00a8*/ 	.byte	0x04, 0x29
        /*00aa*/ 	.short	(.L_35 - .L_34)


	//   ....[0]....
.L_34:
        /*00ac*/ 	.word	0xffffffff


	//   ....[1]....
        /*00b0*/ 	.word	0xffffffff


	//   ....[2]....
        /*00b4*/ 	.word	0xffffffff


	//   ....[3]....
        /*00b8*/ 	.word	0xffffffff


	//   ....[4]....
        /*00bc*/ 	.word	0xffffffff


	//   ....[5]....
        /*00c0*/ 	.word	0xffffffff


	//   ....[6]....
        /*00c4*/ 	.word	0xffffffff


	//   ....[7]....
        /*00c8*/ 	.word	0xffffffff


	//   ....[8]....
        /*00cc*/ 	.word	0xffffffff


	//----- nvinfo : EIATTR_COOP_GROUP_INSTR_OFFSETS
	.align		4
.L_35:
        /*00d0*/ 	.byte	0x04, 0x28
        /*00d2*/ 	.short	(.L_37 - .L_36)


	//   ....[0]....
.L_36:
        /*00d4*/ 	.word	0x00000700


	//   ....[1]....
        /*00d8*/ 	.word	0x00000720


	//   ....[2]....
        /*00dc*/ 	.word	0x00000740


	//   ....[3]....
        /*00e0*/ 	.word	0x00000760


	//   ....[4]....
        /*00e4*/ 	.word	0x00000780


	//   ....[5]....
        /*00e8*/ 	.word	0x000007f0


	//   ....[6]....
        /*00ec*/ 	.word	0x00000810


	//   ....[7]....
        /*00f0*/ 	.word	0x00000830


	//   ....[8]....
        /*00f4*/ 	.word	0x00000860


	//----- nvinfo : EIATTR_SYSCALL_OFFSETS
	.align		4
.L_37:
        /*00f8*/ 	.byte	0x04, 0x46
        /*00fa*/ 	.short	(.L_39 - .L_38)


	//   ....[0]....
.L_38:
        /*00fc*/ 	.word	0x000002d0


	//----- nvinfo : EIATTR_EXIT_INSTR_OFFSETS
	.align		4
.L_39:
        /*0100*/ 	.byte	0x04, 0x1c
        /*0102*/ 	.short	(.L_41 - .L_40)


	//   ....[0]....
.L_40:
        /*0104*/ 	.word	0x00000e10


	//   ....[1]....
        /*0108*/ 	.word	0x00000e30


	//----- nvinfo : EIATTR_REQNTID
	.align		4
.L_41:
        /*010c*/ 	.byte	0x04, 0x10
        /*010e*/ 	.short	(.L_43 - .L_42)
.L_42:
        /*0110*/ 	.word	0x00000200
        /*0114*/ 	.word	0x00000001
        /*0118*/ 	.word	0x00000001
.L_43:


//--------------------- .nv.callgraph             --------------------------
	.section	.nv.callgraph,"",@"SHT_CUDA_CALLGRAPH"
	.align	4
	.sectionentsize	8
	.align		4
        /*0000*/ 	.word	0x00000000
	.align		4
        /*0004*/ 	.word	0xffffffff
	.align		4
        /*0008*/ 	.word	index@(triton_red_fused__to_copy_add_embedding_mean_mul_pow_rsqrt_5)
	.align		4
        /*000c*/ 	.word	index@(__assertfail)
	.align		4
        /*0010*/ 	.word	0x00000000
	.align		4
        /*0014*/ 	.word	0xfffffffe
	.align		4
        /*0018*/ 	.word	0x00000000
	.align		4
        /*001c*/ 	.word	0xfffffffd
	.align		4
        /*0020*/ 	.word	0x00000000
	.align		4
        /*0024*/ 	.word	0xfffffffc


//--------------------- .nv.rel.action            --------------------------
	.section	.nv.rel.action,"",@"SHT_CUDA_RELOCINFO"
	.align	8
	.sectionentsize	8
        /*0000*/ 	.byte	0x73, 0x00, 0x00, 0x00, 0x00, 0x00, 0x00, 0x00, 0x00, 0x00, 0x00, 0x11, 0x25, 0x00, 0x05, 0x36


//--------------------- .nv.constant4             --------------------------
	.section	.nv.constant4,"a",@progbits
	.align	8
	.align		8
.nv.constant4:
        /*0000*/ 	.dword	__assertfail
	.align		8
        /*0008*/ 	.dword	assertFunc_0
	.align		8
        /*0010*/ 	.dword	assertFile_0
	.align		8
        /*0018*/ 	.dword	assertMessage_0
	.align		8
        /*0020*/ 	.dword	_$_str


//--------------------- .nv.constant0.triton_red_fused__to_copy_add_embedding_mean_mul_pow_rsqrt_5 --------------------------
	.section	.nv.constant0.triton_red_fused__to_copy_add_embedding_mean_mul_pow_rsqrt_5,"a",@progbits
	.sectionflags	@""
	.align	4
.nv.constant0.triton_red_fused__to_copy_add_embedding_mean_mul_pow_rsqrt_5:
	.zero		408


//--------------------- .text.triton_red_fused__to_copy_add_embedding_mean_mul_pow_rsqrt_5 --------------------------
	.section	.text.triton_red_fused__to_copy_add_embedding_mean_mul_pow_rsqrt_5,"ax",@progbits
	.sectionflags	@"SHF_BARRIERS=1"
	.sectioninfo	@"SHI_REGISTERS=30"
	.align	128
        .global         triton_red_fused__to_copy_add_embedding_mean_mul_pow_rsqrt_5
        .type           triton_red_fused__to_copy_add_embedding_mean_mul_pow_rsqrt_5,@function
        .size           triton_red_fused__to_copy_add_embedding_mean_mul_pow_rsqrt_5,(.L_x_2 - triton_red_fused__to_copy_add_embedding_mean_mul_pow_rsqrt_5)
        .other          triton_red_fused__to_copy_add_embedding_mean_mul_pow_rsqrt_5,@"STO_CUDA_ENTRY STV_DEFAULT"
triton_red_fused__to_copy_add_embedding_mean_mul_pow_rsqrt_5:
.text.triton_red_fused__to_copy_add_embedding_mean_mul_pow_rsqrt_5:
[----:B------:R-:W-:Y:S02]  /*0000*/  IMAD.MOV.U32 R1, RZ, RZ, c[0x0][0x28] ;  /* 0x00000a00ff017624 */ /* 0x000fe400078e00ff */
[----:B------:R-:W0:Y:S01]  /*0010*/  S2R R7, SR_CTAID.X ;  /* 0x0000000000077919 */ /* 0x000e220000002500 */
[----:B------:R-:W-:Y:S01]  /*0020*/  IMAD.MOV.U32 R2, RZ, RZ, 0x8 ;  /* 0x00000008ff027424 */ /* 0x000fe200078e00ff */
[----:B------:R-:W-:Y:S01]  /*0030*/  CS2R R4, SRZ ;  /* 0x0000000000047805 */ /* 0x000fe2000001ff00 */
[----:B------:R-:W-:Y:S01]  /*0040*/  ULDC.64 UR4, c[0x0][0x118] ;  /* 0x0000460000047ab9 */ /* 0x000fe20000000a00 */
[----:B------:R-:W1:Y:S01]  /*0050*/  S2R R25, SR_TID.X ;  /* 0x0000000000197919 */ /* 0x000e620000002100 */
[C---:B0-----:R-:W-:Y:S01]  /*0060*/  ISETP.GE.AND P1, PT, R7.reuse, 0x200, PT ;  /* 0x000002000700780c */ /* 0x041fe20003f26270 */
[----:B------:R-:W-:-:S12]  /*0070*/  IMAD.WIDE R2, R7, R2, c[0x0][0x160] ;  /* 0x0000580007027625 */ /* 0x000fd800078e0202 */
[----:B------:R-:W2:Y:S01]  /*0080*/  @!P1 LDG.E.EL.64 R4, [R2.64] ;  /* 0x0000000402049981 */ /* 0x000ea2000c2e1b00 */
[----:B-1----:R-:W-:Y:S01]  /*0090*/  SHF.L.U32 R26, R25, 0x2, RZ ;  /* 0x00000002191a7819 */ /* 0x002fe200000006ff */
[----:B------:R-:W-:Y:S01]  /*00a0*/  IMAD.MOV.U32 R23, RZ, RZ, 0x2 ;  /* 0x00000002ff177424 */ /* 0x000fe200078e00ff */
[----:B------:R-:W-:Y:S01]  /*00b0*/  CS2R R16, SRZ ;  /* 0x0000000000107805 */ /* 0x000fe2000001ff00 */
[----:B------:R-:W-:Y:S01]  /*00c0*/  CS2R R18, SRZ ;  /* 0x0000000000127805 */ /* 0x000fe2000001ff00 */
[----:B------:R-:W-:-:S04]  /*00d0*/  LOP3.LUT R26, R26, 0x7fc, RZ, 0xc0, !PT ;  /* 0x000007fc1a1a7812 */ /* 0x000fc800078ec0ff */
[----:B------:R-:W-:Y:S01]  /*00e0*/  LEA R24, R7, R26, 0xc ;  /* 0x0000001a07187211 */ /* 0x000fe200078e60ff */
[----:B------:R0:W5:Y:S04]  /*00f0*/  @!P1 LDG.E.EL.64 R16, [R2.64] ;  /* 0x0000000402109981 */ /* 0x000168000c2e1b00 */
[----:B------:R-:W-:-:S05]  /*0100*/  IMAD.WIDE R22, R24, R23, c[0x0][0x170] ;  /* 0x00005c0018167625 */ /* 0x000fca00078e0217 */
[----:B------:R0:W5:Y:S01]  /*0110*/  @!P1 LDG.E.EL.64 R18, [R22.64] ;  /* 0x0000000416129981 */ /* 0x000162000c2e1b00 */
[----:B--2---:R-:W-:Y:S02]  /*0120*/  IADD3 R9, P2, R4, 0x7d80, RZ ;  /* 0x00007d8004097810 */ /* 0x004fe40007f5e0ff */
[----:B------:R-:W-:-:S03]  /*0130*/  ISETP.GE.AND P0, PT, R5, RZ, PT ;  /* 0x000000ff0500720c */ /* 0x000fc60003f06270 */
[----:B------:R-:W-:Y:S01]  /*0140*/  IMAD.X R11, RZ, RZ, R5, P2 ;  /* 0x000000ffff0b7224 */ /* 0x000fe200010e0605 */
[----:B------:R-:W-:-:S04]  /*0150*/  SEL R0, R9, R4, !P0 ;  /* 0x0000000409007207 */ /* 0x000fc80004000000 */
[----:B------:R-:W-:Y:S02]  /*0160*/  SEL R4, R11, R5, !P0 ;  /* 0x000000050b047207 */ /* 0x000fe40004000000 */
[----:B------:R-:W-:-:S04]  /*0170*/  ISETP.GE.U32.AND P0, PT, R0, 0x7d80, PT ;  /* 0x00007d800000780c */ /* 0x000fc80003f06070 */
[----:B------:R-:W-:-:S04]  /*0180*/  ISETP.GE.U32.AND.EX P0, PT, R4, RZ, PT, P0 ;  /* 0x000000ff0400720c */ /* 0x000fc80003f06100 */
[----:B------:R-:W-:-:S13]  /*0190*/  ISETP.GT.OR P0, PT, R7, 0x1ff, !P0 ;  /* 0x000001ff0700780c */ /* 0x000fda0004704670 */
[----:B------:R-:W-:Y:S05]  /*01a0*/  @P0 BRA `(.L_x_0) ;  /* 0x0000013000000947 */ /* 0x000fea0003800000 */
[----:B0-----:R-:W-:Y:S01]  /*01b0*/  MOV R2, 0x0 ;  /* 0x0000000000027802 */ /* 0x001fe20000000f00 */
[----:B------:R-:W-:Y:S01]  /*01c0*/  IMAD.MOV.U32 R5, RZ, RZ, c[0x4][0x1c] ;  /* 0x01000700ff057624 */ /* 0x000fe200078e00ff */
[----:B------:R-:W-:Y:S01]  /*01d0*/  MOV R4, c[0x4][0x18] ;  /* 0x0100060000047a02 */ /* 0x000fe20000000f00 */
[----:B------:R-:W-:Y:S01]  /*01e0*/  IMAD.MOV.U32 R7, RZ, RZ, c[0x4][0x14] ;  /* 0x01000500ff077624 */ /* 0x000fe200078e00ff */
[----:B------:R-:W-:Y:S01]  /*01f0*/  MOV R6, c[0x4][0x10] ;  /* 0x0100040000067a02 */ /* 0x000fe20000000f00 */
[----:B------:R-:W-:Y:S01]  /*0200*/  IMAD.MOV.U32 R10, RZ, RZ, c[0x4][0x8] ;  /* 0x01000200ff0a7624 */ /* 0x000fe200078e00ff */
[----:B------:R-:W0:Y:S01]  /*0210*/  LDC.64 R2, c[0x4][R2] ;  /* 0x0100000002027b82 */ /* 0x000e220000000a00 */
[----:B------:R-:W-:Y:S01]  /*0220*/  MOV R8, 0x2a ;  /* 0x0000002a00087802 */ /* 0x000fe20000000f00 */
[----:B------:R-:W-:Y:S01]  /*0230*/  IMAD.MOV.U32 R12, RZ, RZ, 0x1 ;  /* 0x00000001ff0c7424 */ /* 0x000fe200078e00ff */
[----:B------:R-:W-:Y:S02]  /*0240*/  MOV R11, c[0x4][0xc] ;  /* 0x01000300000b7a02 */ /* 0x000fe40000000f00 */
[----:B------:R-:W-:-:S03]  /*0250*/  MOV R13, RZ ;  /* 0x000000ff000d7202 */ /* 0x000fc60000000f00 */
[----:B------:R-:W-:-:S04]  /*0260*/  LEPC R14 ;  /* 0x00000000000e734e */ /* 0x000fc80000000000 */
[----:B------:R-:W-:Y:S02]  /*0270*/  MOV R9, 0x2e0 ;  /* 0x000002e000097802 */ /* 0x000fe40000000f00 */
[----:B------:R-:W-:-:S02]  /*0280*/  MOV R20, 0x260 ;  /* 0x0000026000147802 */ /* 0x000fc40000000f00 */
[----:B------:R-:W-:Y:S02]  /*0290*/  MOV R21, 0x0 ;  /* 0x0000000000157802 */ /* 0x000fe40000000f00 */
[----:B------:R-:W-:Y:S02]  /*02a0*/  MOV R0, 0x0 ;  /* 0x0000000000007802 */ /* 0x000fe40000000f00 */
[----:B------:R-:W-:-:S04]  /*02b0*/  IADD3 R20, P0, P2, -R20, R9, R14 ;  /* 0x0000000914147210 */ /* 0x000fc80007a1e10e */
[----:B------:R-:W-:-:S04]  /*02c0*/  IADD3.X R21, ~R0, R21, R15, P0, P2 ;  /* 0x0000001500157210 */ /* 0x000fc800007e450f */
[----:B0----5:R-:W-:Y:S05]  /*02d0*/  CALL.ABS.NOINC R2 ;  /* 0x0000000002007343 */ /* 0x021fea0003c00000 */
.L_x_0:
[C---:B0----5:R-:W-:Y:S01]  /*02e0*/  IMAD.SHL.U32 R0, R16.reuse, 0x1000, RZ ;  /* 0x0000100010007824 */ /* 0x061fe200078e00ff */
[----:B------:R-:W-:Y:S01]  /*02f0*/  SHF.L.U64.HI R3, R16, 0xc, R17 ;  /* 0x0000000c10037819 */ /* 0x000fe20000010211 */
[----:B------:R-:W-:Y:S01]  /*0300*/  BAR.SYNC.DEFER_BLOCKING 0x0 ;  /* 0x0000000000007b1d */ /* 0x000fe20000010000 */
[----:B------:R-:W-:Y:S02]  /*0310*/  ISETP.GE.AND P0, PT, R17, RZ, PT ;  /* 0x000000ff1100720c */ /* 0x000fe40003f06270 */
[----:B------:R-:W-:-:S04]  /*0320*/  IADD3 R5, P2, R0, 0x7d80000, RZ ;  /* 0x07d8000000057810 */ /* 0x000fc80007f5e0ff */
[-C--:B------:R-:W-:Y:S02]  /*0330*/  IADD3.X R2, RZ, R3.reuse, RZ, P2, !PT ;  /* 0x00000003ff027210 */ /* 0x080fe400017fe4ff */
[----:B------:R-:W-:Y:S01]  /*0340*/  SEL R5, R5, R0, !P0 ;  /* 0x0000000005057207 */ /* 0x000fe20004000000 */
[----:B------:R-:W-:Y:S01]  /*0350*/  IMAD.SHL.U32 R0, R26, 0x2, RZ ;  /* 0x000000021a007824 */ /* 0x000fe200078e00ff */
[----:B------:R-:W-:Y:S02]  /*0360*/  SEL R2, R2, R3, !P0 ;  /* 0x0000000302027207 */ /* 0x000fe40004000000 */
[----:B------:R-:W-:-:S04]  /*0370*/  LEA R3, P0, R5, c[0x0][0x168], 0x1 ;  /* 0x00005a0005037a11 */ /* 0x000fc800078008ff */
[----:B------:R-:W-:Y:S02]  /*0380*/  LEA.HI.X R5, R5, c[0x0][0x16c], R2, 0x1, P0 ;  /* 0x00005b0005057a11 */ /* 0x000fe400000f0c02 */
[----:B------:R-:W-:Y:S01]  /*0390*/  IADD3 R2, P0, R0, R3, RZ ;  /* 0x0000000300027210 */ /* 0x000fe20007f1e0ff */
[----:B------:R-:W-:-:S03]  /*03a0*/  CS2R R8, SRZ ;  /* 0x0000000000087805 */ /* 0x000fc6000001ff00 */
[----:B------:R-:W-:Y:S02]  /*03b0*/  IADD3.X R3, RZ, R5, RZ, P0, !PT ;  /* 0x00000005ff037210 */ /* 0x000fe400007fe4ff */
[----:B------:R-:W-:Y:S01]  /*03c0*/  CS2R R4, SRZ ;  /* 0x0000000000047805 */ /* 0x000fe2000001ff00 */
[----:B------:R-:W2:Y:S05]  /*03d0*/  @!P1 LDG.E.EL.64 R8, [R22.64+0x1000] ;  /* 0x0010000416089981 */ /* 0x000eaa000c2e1b00 */
[----:B------:R-:W3:Y:S01]  /*03e0*/  @!P1 LDG.E.EL.64 R4, [R2.64] ;  /* 0x0000000402049981 */ /* 0x000ee2000c2e1b00 */
[----:B------:R-:W-:-:S03]  /*03f0*/  CS2R R6, SRZ ;  /* 0x0000000000067805 */ /* 0x000fc6000001ff00 */
[----:B------:R-:W-:Y:S06]  /*0400*/  BAR.SYNC.DEFER_BLOCKING 0x0 ;  /* 0x0000000000007b1d */ /* 0x000fec0000010000 */
[----:B------:R-:W4:Y:S01]  /*0410*/  @!P1 LDG.E.EL.64 R6, [R2.64+0x1000] ;  /* 0x0010000402069981 */ /* 0x000f22000c2e1b00 */
[C---:B------:R-:W-:Y:S01]  /*0420*/  IMAD.U32 R11, R18.reuse, 0x10000, RZ ;  /* 0x00010000120b7824 */ /* 0x040fe200078e00ff */
[----:B------:R-:W-:Y:S01]  /*0430*/  PRMT R18, R18, 0x7632, R18 ;  /* 0x0000763212127816 */ /* 0x000fe20000000012 */
[----:B------:R-:W-:-:S03]  /*0440*/  IMAD.U32 R14, R19, 0x10000, RZ ;  /* 0x00010000130e7824 */ /* 0x000fc600078e00ff */
[----:B------:R-:W-:Y:S02]  /*0450*/  SHF.L.U32 R18, R18, 0x10, RZ ;  /* 0x0000001012127819 */ /* 0x000fe400000006ff */
[----:B------:R-:W-:-:S05]  /*0460*/  PRMT R19, R19, 0x7632, R19 ;  /* 0x0000763213137816 */ /* 0x000fca0000000013 */
[----:B------:R-:W-:Y:S01]  /*0470*/  IMAD.U32 R19, R19, 0x10000, RZ ;  /* 0x0001000013137824 */ /* 0x000fe200078e00ff */
[C---:B------:R-:W-:Y:S02]  /*0480*/  LOP3.LUT P0, RZ, R25.reuse, 0x1f, RZ, 0xc0, !PT ;  /* 0x0000001f19ff7812 */ /* 0x040fe4000780c0ff */
[----:B------:R-:W-:Y:S02]  /*0490*/  ISETP.GE.AND P2, PT, R25, 0x10, PT ;  /* 0x000000101900780c */ /* 0x000fe40003f46270 */
[----:B---3--:R-:W-:Y:S02]  /*04a0*/  SHF.L.U32 R12, R4, 0x10, RZ ;  /* 0x00000010040c7819 */ /* 0x008fe400000006ff */
[----:B------:R-:W-:-:S03]  /*04b0*/  SHF.L.U32 R21, R5, 0x10, RZ ;  /* 0x0000001005157819 */ /* 0x000fc600000006ff */
[--C-:B------:R-:W-:Y:S01]  /*04c0*/  FADD R11, R11, R12.reuse ;  /* 0x0000000c0b0b7221 */ /* 0x100fe20000000000 */
[C---:B--2---:R-:W-:Y:S01]  /*04d0*/  PRMT R12, R8.reuse, 0x7632, R12 ;  /* 0x00007632080c7816 */ /* 0x044fe2000000000c */
[----:B------:R-:W-:Y:S01]  /*04e0*/  IMAD.U32 R8, R8, 0x10000, RZ ;  /* 0x0001000008087824 */ /* 0x000fe200078e00ff */
[----:B------:R-:W-:-:S03]  /*04f0*/  PRMT R4, R4, 0x7632, R4 ;  /* 0x0000763204047816 */ /* 0x000fc60000000004 */
[----:B------:R-:W-:Y:S01]  /*0500*/  IMAD.U32 R12, R12, 0x10000, RZ ;  /* 0x000100000c0c7824 */ /* 0x000fe200078e00ff */
[C---:B------:R-:W-:Y:S01]  /*0510*/  SHF.L.U32 R16, R9.reuse, 0x10, RZ ;  /* 0x0000001009107819 */ /* 0x040fe200000006ff */
[----:B------:R-:W-:Y:S01]  /*0520*/  IMAD.U32 R13, R4, 0x10000, RZ ;  /* 0x00010000040d7824 */ /* 0x000fe200078e00ff */
[----:B------:R-:W-:Y:S01]  /*0530*/  PRMT R9, R9, 0x7632, R9 ;  /* 0x0000763209097816 */ /* 0x000fe20000000009 */
[----:B------:R-:W-:Y:S01]  /*0540*/  FADD R4, R14, R21 ;  /* 0x000000150e047221 */ /* 0x000fe20000000000 */
[C---:B----4-:R-:W-:Y:S02]  /*0550*/  PRMT R5, R6.reuse, 0x7632, R5 ;  /* 0x0000763206057816 */ /* 0x050fe40000000005 */
[----:B------:R-:W-:Y:S02]  /*0560*/  SHF.L.U32 R15, R6, 0x10, RZ ;  /* 0x00000010060f7819 */ /* 0x000fe400000006ff */
[----:B------:R-:W-:Y:S01]  /*0570*/  SHF.L.U32 R17, R5, 0x10, RZ ;  /* 0x0000001005117819 */ /* 0x000fe200000006ff */
[C---:B------:R-:W-:Y:S01]  /*0580*/  IMAD.U32 R27, R7.reuse, 0x10000, RZ ;  /* 0x00010000071b7824 */ /* 0x040fe200078e00ff */
[----:B------:R-:W-:Y:S01]  /*0590*/  PRMT R7, R7, 0x7632, R7 ;  /* 0x0000763207077816 */ /* 0x000fe20000000007 */
[----:B------:R-:W-:-:S02]  /*05a0*/  FADD R8, R8, R15 ;  /* 0x0000000f08087221 */ /* 0x000fc40000000000 */
[----:B------:R-:W-:Y:S01]  /*05b0*/  FADD R12, R12, R17 ;  /* 0x000000110c0c7221 */ /* 0x000fe20000000000 */
[----:B------:R-:W-:Y:S01]  /*05c0*/  PRMT R5, R5, 0x7632, R5 ;  /* 0x0000763205057816 */ /* 0x000fe20000000005 */
[----:B------:R-:W-:Y:S01]  /*05d0*/  FADD R13, R18, R13 ;  /* 0x0000000d120d7221 */ /* 0x000fe20000000000 */
[----:B------:R-:W-:Y:S01]  /*05e0*/  SHF.L.U32 R14, R7, 0x10, RZ ;  /* 0x00000010070e7819 */ /* 0x000fe200000006ff */
[----:B------:R-:W-:Y:S01]  /*05f0*/  FADD R16, R16, R27 ;  /* 0x0000001b10107221 */ /* 0x000fe20000000000 */
[----:B------:R-:W-:Y:S01]  /*0600*/  IMAD.U32 R9, R9, 0x10000, RZ ;  /* 0x0001000009097824 */ /* 0x000fe200078e00ff */
[----:B------:R-:W-:Y:S01]  /*0610*/  FMUL R8, R8, R8 ;  /* 0x0000000808087220 */ /* 0x000fe20000400000 */
[----:B------:R-:W-:Y:S01]  /*0620*/  FMUL R12, R12, R12 ;  /* 0x0000000c0c0c7220 */ /* 0x000fe20000400000 */
[----:B------:R-:W-:Y:S01]  /*0630*/  SHF.L.U32 R6, R5, 0x10, RZ ;  /* 0x0000001005067819 */ /* 0x000fe200000006ff */
[----:B------:R-:W-:Y:S01]  /*0640*/  FADD R9, R9, R14 ;  /* 0x0000000e09097221 */ /* 0x000fe20000000000 */
[----:B------:R-:W-:Y:S01]  /*0650*/  FMUL R5, R16, R16 ;  /* 0x0000001010057220 */ /* 0x000fe20000400000 */
[----:B------:R-:W-:Y:S01]  /*0660*/  FFMA R11, R11, R11, R8 ;  /* 0x0000000b0b0b7223 */ /* 0x000fe20000000008 */
[----:B------:R-:W-:Y:S01]  /*0670*/  FFMA R12, R13, R13, R12 ;  /* 0x0000000d0d0c7223 */ /* 0x000fe2000000000c */
[----:B------:R-:W-:Y:S01]  /*0680*/  FADD R6, R19, R6 ;  /* 0x0000000613067221 */ /* 0x000fe20000000000 */
[----:B------:R-:W-:Y:S01]  /*0690*/  FFMA R5, R4, R4, R5 ;  /* 0x0000000404057223 */ /* 0x000fe20000000005 */
[----:B------:R-:W-:Y:S01]  /*06a0*/  FMUL R9, R9, R9 ;  /* 0x0000000909097220 */ /* 0x000fe20000400000 */
[----:B------:R-:W-:-:S03]  /*06b0*/  FADD R12, R12, R11 ;  /* 0x0000000b0c0c7221 */ /* 0x000fc60000000000 */
[----:B------:R-:W-:Y:S01]  /*06c0*/  FFMA R9, R6, R6, R9 ;  /* 0x0000000606097223 */ /* 0x000fe20000000009 */
[----:B------:R-:W-:-:S04]  /*06d0*/  FADD R12, R5, R12 ;  /* 0x0000000c050c7221 */ /* 0x000fc80000000000 */
[----:B------:R-:W-:-:S05]  /*06e0*/  FADD R9, R9, R12 ;  /* 0x0000000c09097221 */ /* 0x000fca0000000000 */
[----:B------:R-:W-:-:S05]  /*06f0*/  FSEL R9, R9, RZ, !P1 ;  /* 0x000000ff09097208 */ /* 0x000fca0004800000 */
[----:B------:R-:W0:Y:S02]  /*0700*/  SHFL.BFLY PT, R4, R9, 0x10, 0x1f ;  /* 0x0e001f0009047f89 */ /* 0x000e2400000e0000 */
[----:B0-----:R-:W-:-:S05]  /*0710*/  FADD R4, R9, R4 ;  /* 0x0000000409047221 */ /* 0x001fca0000000000 */
[----:B------:R-:W0:Y:S02]  /*0720*/  SHFL.BFLY PT, R5, R4, 0x8, 0x1f ;  /* 0x0d001f0004057f89 */ /* 0x000e2400000e0000 */
[----:B0-----:R-:W-:-:S05]  /*0730*/  FADD R5, R4, R5 ;  /* 0x0000000504057221 */ /* 0x001fca0000000000 */
[----:B------:R-:W0:Y:S02]  /*0740*/  SHFL.BFLY PT, R6, R5, 0x4, 0x1f ;  /* 0x0c801f0005067f89 */ /* 0x000e2400000e0000 */
[----:B0-----:R-:W-:-:S05]  /*0750*/  FADD R6, R5, R6 ;  /* 0x0000000605067221 */ /* 0x001fca0000000000 */
[----:B------:R-:W0:Y:S02]  /*0760*/  SHFL.BFLY PT, R7, R6, 0x2, 0x1f ;  /* 0x0c401f0006077f89 */ /* 0x000e2400000e0000 */
[----:B0-----:R-:W-:-:S05]  /*0770*/  FADD R7, R6, R7 ;  /* 0x0000000706077221 */ /* 0x001fca0000000000 */
[----:B------:R-:W0:Y:S01]  /*0780*/  SHFL.BFLY PT, R8, R7, 0x1, 0x1f ;  /* 0x0c201f0007087f89 */ /* 0x000e2200000e0000 */
[----:B------:R-:W-:-:S04]  /*0790*/  SHF.R.U32.HI R9, RZ, 0x3, R25 ;  /* 0x00000003ff097819 */ /* 0x000fc80000011619 */
[----:B------:R-:W-:Y:S01]  /*07a0*/  LOP3.LUT R9, R9, 0x3c, RZ, 0xc0, !PT ;  /* 0x0000003c09097812 */ /* 0x000fe200078ec0ff */
[----:B0-----:R-:W-:-:S05]  /*07b0*/  FADD R12, R7, R8 ;  /* 0x00000008070c7221 */ /* 0x001fca0000000000 */
[----:B------:R-:W-:Y:S04]  /*07c0*/  @!P0 STS [R9], R12 ;  /* 0x0000000c09008388 */ /* 0x000fe80000000800 */
[----:B------:R-:W-:Y:S06]  /*07d0*/  BAR.SYNC.DEFER_BLOCKING 0x0 ;  /* 0x0000000000007b1d */ /* 0x000fec0000010000 */
[----:B------:R-:W0:Y:S04]  /*07e0*/  @!P2 LDS R10, [R25.X4] ;  /* 0x00000000190aa984 */ /* 0x000e280000004800 */
[----:B0-----:R-:W0:Y:S02]  /*07f0*/  SHFL.BFLY PT, R5, R10, 0x8, 0x1f ;  /* 0x0d001f000a057f89 */ /* 0x001e2400000e0000 */
[----:B0-----:R-:W-:-:S05]  /*0800*/  FADD R6, R10, R5 ;  /* 0x000000050a067221 */ /* 0x001fca0000000000 */
[----:B------:R-:W0:Y:S02]  /*0810*/  SHFL.BFLY PT, R5, R6, 0x4, 0x1f ;  /* 0x0c801f0006057f89 */ /* 0x000e2400000e0000 */
[----:B0-----:R-:W-:-:S05]  /*0820*/  FADD R7, R6, R5 ;  /* 0x0000000506077221 */ /* 0x001fca0000000000 */
[----:B------:R-:W0:Y:S01]  /*0830*/  SHFL.BFLY PT, R4, R7, 0x2, 0x1f ;  /* 0x0c401f0007047f89 */ /* 0x000e2200000e0000 */
[----:B------:R-:W-:Y:S01]  /*0840*/  LOP3.LUT P0, RZ, R25, 0xf, RZ, 0xc0, !PT ;  /* 0x0000000f19ff7812 */ /* 0x000fe2000780c0ff */
[----:B0-----:R-:W-:-:S05]  /*0850*/  FADD R11, R7, R4 ;  /* 0x00000004070b7221 */ /* 0x001fca0000000000 */
[----:B------:R-:W0:Y:S01]  /*0860*/  SHFL.BFLY PT, R8, R11, 0x1, 0x1f ;  /* 0x0c201f000b087f89 */ /* 0x000e2200000e0000 */
[----:B------:R-:W-:Y:S02]  /*0870*/  ISETP.LT.AND P0, PT, R25, 0x10, !P0 ;  /* 0x000000101900780c */ /* 0x000fe40004701270 */
[----:B------:R-:W-:Y:S01]  /*0880*/  IADD3 R4, P2, R0, c[0x0][0x178], RZ ;  /* 0x00005e0000047a10 */ /* 0x000fe20007f5e0ff */
[----:B0-----:R-:W-:-:S10]  /*0890*/  FADD R0, R11, R8 ;  /* 0x000000080b007221 */ /* 0x001fd40000000000 */
[----:B------:R-:W-:Y:S04]  /*08a0*/  @P0 STS [R25.X4], R0 ;  /* 0x0000000019000388 */ /* 0x000fe80000004800 */
[----:B------:R-:W-:Y:S01]  /*08b0*/  BAR.SYNC.DEFER_BLOCKING 0x0 ;  /* 0x0000000000007b1d */ /* 0x000fe20000010000 */
[----:B------:R-:W-:Y:S01]  /*08c0*/  CS2R R12, SRZ ;  /* 0x00000000000c7805 */ /* 0x000fe2000001ff00 */
[----:B------:R-:W-:Y:S01]  /*08d0*/  IMAD.X R5, RZ, RZ, c[0x0][0x17c], P2 ;  /* 0x00005f00ff057624 */ /* 0x000fe200010e06ff */
[----:B------:R-:W-:-:S03]  /*08e0*/  CS2R R8, SRZ ;  /* 0x0000000000087805 */ /* 0x000fc6000001ff00 */
[----:B------:R-:W0:Y:S04]  /*08f0*/  LDS R10, [RZ] ;  /* 0x00000000ff0a7984 */ /* 0x000e280000000800 */
[----:B------:R-:W2:Y:S04]  /*0900*/  @!P1 LDG.E.EF.64 R12, [R22.64] ;  /* 0x00000004160c9981 */ /* 0x000ea8000c0e1b00 */
[----:B------:R-:W3:Y:S04]  /*0910*/  LDG.E.EL.64 R6, [R4.64] ;  /* 0x0000000404067981 */ /* 0x000ee8000c2e1b00 */
[----:B------:R-:W-:Y:S06]  /*0920*/  BAR.SYNC.DEFER_BLOCKING 0x0 ;  /* 0x0000000000007b1d */ /* 0x000fec0000010000 */
[----:B------:R-:W4:Y:S01]  /*0930*/  @!P1 LDG.E.EF.64 R8, [R2.64] ;  /* 0x0000000402089981 */ /* 0x000f22000c0e1b00 */
[----:B------:R-:W-:-:S05]  /*0940*/  MOV R11, 0x39800000 ;  /* 0x39800000000b7802 */ /* 0x000fca0000000f00 */
[----:B0-----:R-:W-:-:S06]  /*0950*/  FFMA R0, R10, R11, 9.9999999747524270788e-07 ;  /* 0x358637bd0a007423 */ /* 0x001fcc000000000b */
[----:B------:R-:W0:Y:S01]  /*0960*/  MUFU.RSQ R0, R0 ;  /* 0x0000000000007308 */ /* 0x000e220000001400 */
[C---:B--2---:R-:W-:Y:S01]  /*0970*/  IMAD.U32 R10, R12.reuse, 0x10000, RZ ;  /* 0x000100000c0a7824 */ /* 0x044fe200078e00ff */
[----:B------:R-:W-:-:S05]  /*0980*/  PRMT R12, R12, 0x7632, R12 ;  /* 0x000076320c0c7816 */ /* 0x000fca000000000c */
[----:B------:R-:W-:Y:S01]  /*0990*/  IMAD.U32 R12, R12, 0x10000, RZ ;  /* 0x000100000c0c7824 */ /* 0x000fe200078e00ff */
[----:B----4-:R-:W-:Y:S02]  /*09a0*/  SHF.L.U32 R11, R8, 0x10, RZ ;  /* 0x00000010080b7819 */ /* 0x010fe400000006ff */
[----:B------:R-:W-:-:S03]  /*09b0*/  PRMT R14, R9, 0x7632, R14 ;  /* 0x00007632090e7816 */ /* 0x000fc6000000000e */
[----:B------:R-:W-:Y:S01]  /*09c0*/  FADD R11, R10, R11 ;  /* 0x0000000b0a0b7221 */ /* 0x000fe20000000000 */
[C---:B------:R-:W-:Y:S01]  /*09d0*/  PRMT R10, R13.reuse, 0x7632, R10 ;  /* 0x000076320d0a7816 */ /* 0x040fe2000000000a */
[----:B------:R-:W-:Y:S01]  /*09e0*/  IMAD.U32 R13, R13, 0x10000, RZ ;  /* 0x000100000d0d7824 */ /* 0x000fe200078e00ff */
[----:B------:R-:W-:Y:S02]  /*09f0*/  PRMT R8, R8, 0x7632, R8 ;  /* 0x0000763208087816 */ /* 0x000fe40000000008 */
[----:B------:R-:W-:Y:S02]  /*0a00*/  SHF.L.U32 R16, R9, 0x10, RZ ;  /* 0x0000001009107819 */ /* 0x000fe400000006ff */
[----:B------:R-:W-:Y:S02]  /*0a10*/  SHF.L.U32 R10, R10, 0x10, RZ ;  /* 0x000000100a0a7819 */ /* 0x000fe400000006ff */
[----:B------:R-:W-:Y:S01]  /*0a20*/  SHF.L.U32 R15, R14, 0x10, RZ ;  /* 0x000000100e0f7819 */ /* 0x000fe200000006ff */
[----:B------:R-:W-:Y:S01]  /*0a30*/  IMAD.U32 R9, R8, 0x10000, RZ ;  /* 0x0001000008097824 */ /* 0x000fe200078e00ff */
[----:B------:R-:W-:Y:S01]  /*0a40*/  FADD R13, R13, R16 ;  /* 0x000000100d0d7221 */ /* 0x000fe20000000000 */
[C---:B---3--:R-:W-:Y:S01]  /*0a50*/  IMAD.U32 R8, R6.reuse, 0x10000, RZ ;  /* 0x0001000006087824 */ /* 0x048fe200078e00ff */
[----:B------:R-:W-:Y:S01]  /*0a60*/  PRMT R6, R6, 0x7632, R6 ;  /* 0x0000763206067816 */ /* 0x000fe20000000006 */
[----:B------:R-:W-:Y:S01]  /*0a70*/  FADD R15, R10, R15 ;  /* 0x0000000f0a0f7221 */ /* 0x000fe20000000000 */
[C---:B------:R-:W-:Y:S01]  /*0a80*/  SHF.L.U32 R10, R7.reuse, 0x10, RZ ;  /* 0x00000010070a7819 */ /* 0x040fe200000006ff */
[----:B------:R-:W-:Y:S01]  /*0a90*/  FADD R9, R12, R9 ;  /* 0x000000090c097221 */ /* 0x000fe20000000000 */
[C---:B0-----:R-:W-:Y:S01]  /*0aa0*/  FMUL R13, R0.reuse, R13 ;  /* 0x0000000d000d7220 */ /* 0x041fe20000400000 */
[----:B------:R-:W-:Y:S01]  /*0ab0*/  PRMT R7, R7, 0x7632, R7 ;  /* 0x0000763207077816 */ /* 0x000fe20000000007 */
[----:B------:R-:W-:Y:S01]  /*0ac0*/  FMUL R11, R0, R11 ;  /* 0x0000000b000b7220 */ /* 0x000fe20000400000 */
[----:B------:R-:W-:Y:S01]  /*0ad0*/  IMAD.U32 R6, R6, 0x10000, RZ ;  /* 0x0001000006067824 */ /* 0x000fe200078e00ff */
[----:B------:R-:W-:Y:S01]  /*0ae0*/  FMUL R9, R0, R9 ;  /* 0x0000000900097220 */ /* 0x000fe20000400000 */
[----:B------:R-:W-:Y:S01]  /*0af0*/  FMUL R13, R10, R13 ;  /* 0x0000000d0a0d7220 */ /* 0x000fe20000400000 */
[----:B------:R-:W-:Y:S01]  /*0b00*/  SHF.L.U32 R7, R7, 0x10, RZ ;  /* 0x0000001007077819 */ /* 0x000fe200000006ff */
[----:B------:R-:W-:Y:S01]  /*0b10*/  FMUL R10, R0, R15 ;  /* 0x0000000f000a7220 */ /* 0x000fe20000400000 */
[----:B------:R-:W-:Y:S01]  /*0b20*/  FMUL R8, R8, R11 ;  /* 0x0000000b08087220 */ /* 0x000fe20000400000 */
[----:B------:R-:W-:Y:S01]  /*0b30*/  FMUL R9, R6, R9 ;  /* 0x0000000906097220 */ /* 0x000fe20000400000 */
[----:B------:R-:W-:Y:S01]  /*0b40*/  SHF.R.S32.HI R11, RZ, 0x1f, R24 ;  /* 0x0000001fff0b7819 */ /* 0x000fe20000011418 */
[----:B------:R-:W-:Y:S01]  /*0b50*/  FMUL R10, R7, R10 ;  /* 0x0000000a070a7220 */ /* 0x000fe20000400000 */
[----:B------:R-:W-:-:S02]  /*0b60*/  LEA R6, P0, R24, c[0x0][0x180], 0x1 ;  /* 0x0000600018067a11 */ /* 0x000fc400078008ff */
[----:B------:R-:W-:Y:S02]  /*0b70*/  F2FP.BF16.PACK_AB R16, R9, R8 ;  /* 0x000000080910723e */ /* 0x000fe400000010ff */
[----:B------:R-:W-:Y:S01]  /*0b80*/  LEA.HI.X R7, R24, c[0x0][0x184], R11, 0x1, P0 ;  /* 0x0000610018077a11 */ /* 0x000fe200000f0c0b */
[----:B------:R-:W-:Y:S01]  /*0b90*/  CS2R R8, SRZ ;  /* 0x0000000000087805 */ /* 0x000fe2000001ff00 */
[----:B------:R-:W-:-:S05]  /*0ba0*/  F2FP.BF16.PACK_AB R17, R10, R13 ;  /* 0x0000000d0a11723e */ /* 0x000fca00000010ff */
[----:B------:R0:W-:Y:S04]  /*0bb0*/  @!P1 STG.E.64 [R6.64], R16 ;  /* 0x0000001006009986 */ /* 0x0001e8000c101b04 */
[----:B------:R-:W2:Y:S04]  /*0bc0*/  @!P1 LDG.E.EF.64 R8, [R22.64+0x1000] ;  /* 0x0010000416089981 */ /* 0x000ea8000c0e1b00 */
[----:B------:R-:W3:Y:S01]  /*0bd0*/  LDG.E.EL.64 R4, [R4.64+0x1000] ;  /* 0x0010000404047981 */ /* 0x000ee2000c2e1b00 */
[----:B------:R-:W-:-:S03]  /*0be0*/  CS2R R10, SRZ ;  /* 0x00000000000a7805 */ /* 0x000fc6000001ff00 */
[----:B------:R-:W-:Y:S06]  /*0bf0*/  BAR.SYNC.DEFER_BLOCKING 0x0 ;  /* 0x0000000000007b1d */ /* 0x000fec0000010000 */
[----:B------:R3:W4:Y:S01]  /*0c00*/  @!P1 LDG.E.EF.64 R10, [R2.64+0x1000] ;  /* 0x00100004020a9981 */ /* 0x000722000c0e1b00 */
[C---:B--2---:R-:W-:Y:S02]  /*0c10*/  PRMT R14, R9.reuse, 0x7632, R14 ;  /* 0x00007632090e7816 */ /* 0x044fe4000000000e */
[----:B------:R-:W-:Y:S02]  /*0c20*/  SHF.L.U32 R15, R9, 0x10, RZ ;  /* 0x00000010090f7819 */ /* 0x000fe400000006ff */
[----:B------:R-:W-:-:S02]  /*0c30*/  PRMT R12, R8, 0x7632, R12 ;  /* 0x00007632080c7816 */ /* 0x000fc4000000000c */
[----:B------:R-:W-:Y:S01]  /*0c40*/  SHF.L.U32 R14, R14, 0x10, RZ ;  /* 0x000000100e0e7819 */ /* 0x000fe200000006ff */
[----:B------:R-:W-:Y:S02]  /*0c50*/  IMAD.U32 R8, R8, 0x10000, RZ ;  /* 0x0001000008087824 */ /* 0x000fe400078e00ff */
[----:B------:R-:W-:Y:S01]  /*0c60*/  IMAD.U32 R12, R12, 0x10000, RZ ;  /* 0x000100000c0c7824 */ /* 0x000fe200078e00ff */
[C---:B---3--:R-:W-:Y:S01]  /*0c70*/  PRMT R2, R4.reuse, 0x7632, R2 ;  /* 0x0000763204027816 */ /* 0x048fe20000000002 */
[----:B------:R-:W-:-:S04]  /*0c80*/  IMAD.U32 R4, R4, 0x10000, RZ ;  /* 0x0001000004047824 */ /* 0x000fc800078e00ff */
[----:B------:R-:W-:Y:S01]  /*0c90*/  IMAD.U32 R2, R2, 0x10000, RZ ;  /* 0x0001000002027824 */ /* 0x000fe200078e00ff */
[C---:B----4-:R-:W-:Y:S01]  /*0ca0*/  PRMT R9, R10.reuse, 0x7632, R9 ;  /* 0x000076320a097816 */ /* 0x050fe20000000009 */
[----:B------:R-:W-:Y:S01]  /*0cb0*/  IMAD.U32 R13, R10, 0x10000, RZ ;  /* 0x000100000a0d7824 */ /* 0x000fe200078e00ff */
[C---:B------:R-:W-:Y:S02]  /*0cc0*/  PRMT R10, R11.reuse, 0x7632, R10 ;  /* 0x000076320b0a7816 */ /* 0x040fe4000000000a */
[----:B0-----:R-:W-:Y:S02]  /*0cd0*/  SHF.L.U32 R16, R11, 0x10, RZ ;  /* 0x000000100b107819 */ /* 0x001fe400000006ff */
[----:B------:R-:W-:Y:S01]  /*0ce0*/  SHF.L.U32 R3, R10, 0x10, RZ ;  /* 0x000000100a037819 */ /* 0x000fe200000006ff */
[----:B------:R-:W-:Y:S01]  /*0cf0*/  IMAD.U32 R9, R9, 0x10000, RZ ;  /* 0x0001000009097824 */ /* 0x000fe200078e00ff */
[----:B------:R-:W-:Y:S01]  /*0d00*/  FADD R13, R8, R13 ;  /* 0x0000000d080d7221 */ /* 0x000fe20000000000 */
[----:B------:R-:W-:-:S02]  /*0d10*/  FADD R15, R15, R16 ;  /* 0x000000100f0f7221 */ /* 0x000fc40000000000 */
[----:B------:R-:W-:Y:S01]  /*0d20*/  FADD R11, R14, R3 ;  /* 0x000000030e0b7221 */ /* 0x000fe20000000000 */
[----:B------:R-:W-:Y:S01]  /*0d30*/  FADD R9, R12, R9 ;  /* 0x000000090c097221 */ /* 0x000fe20000000000 */
[C---:B------:R-:W-:Y:S01]  /*0d40*/  PRMT R3, R5.reuse, 0x7632, R3 ;  /* 0x0000763205037816 */ /* 0x040fe20000000003 */
[C---:B------:R-:W-:Y:S01]  /*0d50*/  FMUL R13, R0.reuse, R13 ;  /* 0x0000000d000d7220 */ /* 0x040fe20000400000 */
[----:B------:R-:W-:Y:S01]  /*0d60*/  SHF.L.U32 R5, R5, 0x10, RZ ;  /* 0x0000001005057819 */ /* 0x000fe200000006ff */
[C---:B------:R-:W-:Y:S01]  /*0d70*/  FMUL R8, R0.reuse, R15 ;  /* 0x0000000f00087220 */ /* 0x040fe20000400000 */
[----:B------:R-:W-:Y:S01]  /*0d80*/  SHF.L.U32 R3, R3, 0x10, RZ ;  /* 0x0000001003037819 */ /* 0x000fe200000006ff */
[C---:B------:R-:W-:Y:S01]  /*0d90*/  FMUL R9, R0.reuse, R9 ;  /* 0x0000000900097220 */ /* 0x040fe20000400000 */
[----:B------:R-:W-:Y:S01]  /*0da0*/  FMUL R0, R0, R11 ;  /* 0x0000000b00007220 */ /* 0x000fe20000400000 */
[----:B------:R-:W-:Y:S01]  /*0db0*/  FMUL R4, R4, R13 ;  /* 0x0000000d04047220 */ /* 0x000fe20000400000 */
[----:B------:R-:W-:Y:S01]  /*0dc0*/  FMUL R5, R5, R8 ;  /* 0x0000000805057220 */ /* 0x000fe20000400000 */
[----:B------:R-:W-:Y:S01]  /*0dd0*/  FMUL R9, R2, R9 ;  /* 0x0000000902097220 */ /* 0x000fe20000400000 */
[----:B------:R-:W-:-:S04]  /*0de0*/  FMUL R0, R3, R0 ;  /* 0x0000000003007220 */ /* 0x000fc80000400000 */
[----:B------:R-:W-:Y:S02]  /*0df0*/  F2FP.BF16.PACK_AB R4, R9, R4 ;  /* 0x000000040904723e */ /* 0x000fe400000010ff */
[----:B------:R-:W-:Y:S01]  /*0e00*/  F2FP.BF16.PACK_AB R5, R0, R5 ;  /* 0x000000050005723e */ /* 0x000fe200000010ff */
[----:B------:R-:W-:Y:S06]  /*0e10*/  @P1 EXIT ;  /* 0x000000000000194d */ /* 0x000fec0003800000 */
[----:B------:R-:W-:Y:S01]  /*0e20*/  STG.E.64 [R6.64+0x1000], R4 ;  /* 0x0010000406007986 */ /* 0x000fe2000c101b04 */
[----:B------:R-:W-:Y:S05]  /*0e30*/  EXIT ;  /* 0x000000000000794d */ /* 0x000fea0003800000 */
.L_x_1:
[----:B------:R-:W-:-:S00]  /*0e40*/  BRA `(.L_x_1) ;  /* 0xfffffff000007947 */ /* 0x000fc0000383ffff */
[----:B------:R-:W-:-:S00]  /*0e50*/  NOP ;  /* 0x0000000000007918 */ /* 0x000fc00000000000 */
        /* <DEDUP_REMOVED lines=10> */
.L_x_2:


//--------------------- .nv.global.init           --------------------------
	.section	.nv.global.init,"aw",@progbits
.nv.global.init:
	.type		assertFunc_0,@object
	.size		assertFunc_0,(_$_str - assertFunc_0)
assertFunc_0:
        /*0000*/ 	.byte	0x75, 0x6e, 0x6b, 0x6e, 0x6f, 0x77, 0x6e, 0x00
	.type		_$_str,@object
	.size		_$_str,(assertMessage_0 - _$_str)
_$_str:
        /*0008*/ 	.byte	0x5f, 0x5f, 0x43, 0x55, 0x44, 0x41, 0x5f, 0x46, 0x54, 0x5a, 0x00
	.type		assertMessage_0,@object
	.size		assertMessage_0,(assertFile_0 - assertMessage_0)
assertMessage_0:
        /*0013*/ 	.byte	0x69, 0x6e, 0x64, 0x65, 0x78, 0x20, 0x6f, 0x75, 0x74, 0x20, 0x6f, 0x66, 0x20, 0x62, 0x6f, 0x75
        /*0023*/ 	.byte	0x6e, 0x64, 0x73, 0x3a, 0x20, 0x30, 0x20, 0x3c, 0x3d, 0x20, 0x74, 0x6d, 0x70, 0x34, 0x20, 0x3c
        /*0033*/ 	.byte	0x20, 0x33, 0x32, 0x31, 0x32, 0x38, 0x00
	.type		assertFile_0,@object
	.size		assertFile_0,(.L_1 - assertFile_0)
assertFile_0:
        /*003a*/ 	.byte	0x2f, 0x74, 0x6d, 0x70, 0x2f, 0x74, 0x6f, 0x72, 0x63, 0x68, 0x69, 0x6e, 0x64, 0x75, 0x63, 0x74
        /*004a*/ 	.byte	0x6f, 0x72, 0x5f, 0x72, 0x6f, 0x6f, 0x74, 0x2f, 0x71, 0x71, 0x2f, 0x63, 0x71, 0x71, 0x74, 0x6e
        /*005a*/ 	.byte	0x35, 0x6c, 0x6d, 0x62, 0x61, 0x69, 0x64, 0x61, 0x37, 0x64, 0x77, 0x66, 0x6a, 0x68, 0x36, 0x77
        /*006a*/ 	.byte	0x32, 0x6f, 0x64, 0x70, 0x6b, 0x67, 0x70, 0x75, 0x6c, 0x36, 0x6d, 0x6d, 0x67, 0x68, 0x75, 0x63
        /*007a*/ 	.byte	0x79, 0x79, 0x34, 0x78, 0x72, 0x67, 0x71, 0x77, 0x73, 0x74, 0x64, 0x77, 0x72, 0x6b, 0x72, 0x2e
        /*008a*/ 	.byte	0x70, 0x79, 0x00
.L_1:


//--------------------- .nv.shared.triton_red_fused__to_copy_add_embedding_mean_mul_pow_rsqrt_5 --------------------------
	.section	.nv.shared.triton_red_fused__to_copy_add_embedding_mean_mul_pow_rsqrt_5,"aw",@nobits
	.sectionflags	@""
	.align	16


//--------------------- SYMBOLS --------------------------

	.type		__assertfail,@function
